	.headerflags	@"EF_CUDA_TEXMODE_UNIFIED EF_CUDA_64BIT_ADDRESS EF_CUDA_ACCELERATORS EF_CUDA_SM90 EF_CUDA_VIRTUAL_SM(EF_CUDA_SM90)"
	.elftype	@"ET_EXEC"


//--------------------- .nv.info                  --------------------------
	.section	.nv.info,"",@"SHT_CUDA_INFO"
	.align	4


	//----- nvinfo : EIATTR_REGCOUNT
	.align		4
        /*0000*/ 	.byte	0x04, 0x2f
        /*0002*/ 	.short	(.L_3 - .L_2)
	.align		4
.L_2:
        /*0004*/ 	.word	index@(triton_poi_fused__native_batch_norm_legit_no_training_silu_18)
        /*0008*/ 	.word	0x00000020


	//----- nvinfo : EIATTR_MIN_STACK_SIZE
	.align		4
.L_3:
        /*000c*/ 	.byte	0x04, 0x12
        /*000e*/ 	.short	(.L_5 - .L_4)
	.align		4
.L_4:
        /*0010*/ 	.word	index@(triton_poi_fused__native_batch_norm_legit_no_training_silu_18)
        /*0014*/ 	.word	0x00000000


	//----- nvinfo : EIATTR_FRAME_SIZE
	.align		4
.L_5:
        /*0018*/ 	.byte	0x04, 0x11
        /*001a*/ 	.short	(.L_7 - .L_6)
	.align		4
.L_6:
        /*001c*/ 	.word	index@(triton_poi_fused__native_batch_norm_legit_no_training_silu_18)
        /*0020*/ 	.word	0x00000000


	//----- nvinfo : EIATTR_MIN_STACK_SIZE
	.align		4
.L_7:
        /*0024*/ 	.byte	0x04, 0x12
        /*0026*/ 	.short	(.L_9 - .L_8)
	.align		4
.L_8:
        /*0028*/ 	.word	index@(triton_poi_fused__native_batch_norm_legit_no_training_silu_18)
        /*002c*/ 	.word	0x00000000
.L_9:


//--------------------- .nv.info.triton_poi_fused__native_batch_norm_legit_no_training_silu_18 --------------------------
	.section	.nv.info.triton_poi_fused__native_batch_norm_legit_no_training_silu_18,"",@"SHT_CUDA_INFO"
	.sectionflags	@""
	.align	4


	//----- nvinfo : EIATTR_CUDA_API_VERSION
	.align		4
        /*0000*/ 	.byte	0x04, 0x37
        /*0002*/ 	.short	(.L_11 - .L_10)
.L_10:
        /*0004*/ 	.word	0x0000007c


	//----- nvinfo : EIATTR_KPARAM_INFO
	.align		4
.L_11:
        /*0008*/ 	.byte	0x04, 0x17
        /*000a*/ 	.short	(.L_13 - .L_12)
.L_12:
        /*000c*/ 	.word	0x00000000
        /*0010*/ 	.short	0x0007
        /*0012*/ 	.short	0x0034
        /*0014*/ 	.byte	0x00, 0xf0, 0x11, 0x00


	//----- nvinfo : EIATTR_KPARAM_INFO
	.align		4
.L_13:
        /*0018*/ 	.byte	0x04, 0x17
        /*001a*/ 	.short	(.L_15 - .L_14)
.L_14:
        /*001c*/ 	.word	0x00000000
        /*0020*/ 	.short	0x0006
        /*0022*/ 	.short	0x0030
        /*0024*/ 	.byte	0x00, 0xf0, 0x11, 0x00


	//----- nvinfo : EIATTR_KPARAM_INFO
	.align		4
.L_15:
        /*0028*/ 	.byte	0x04, 0x17
        /*002a*/ 	.short	(.L_17 - .L_16)
.L_16:
        /*002c*/ 	.word	0x00000000
        /*0030*/ 	.short	0x0005
        /*0032*/ 	.short	0x0028
        /*0034*/ 	.byte	0x00, 0xf4, 0x21, 0x00


	//----- nvinfo : EIATTR_KPARAM_INFO
	.align		4
.L_17:
        /*0038*/ 	.byte	0x04, 0x17
        /*003a*/ 	.short	(.L_19 - .L_18)
.L_18:
        /*003c*/ 	.word	0x00000000
        /*0040*/ 	.short	0x0004
        /*0042*/ 	.short	0x0020
        /*0044*/ 	.byte	0x00, 0xf4, 0x21, 0x00


	//----- nvinfo : EIATTR_KPARAM_INFO
	.align		4
.L_19:
        /*0048*/ 	.byte	0x04, 0x17
        /*004a*/ 	.short	(.L_21 - .L_20)
.L_20:
        /*004c*/ 	.word	0x00000000
        /*0050*/ 	.short	0x0003
        /*0052*/ 	.short	0x0018
        /*0054*/ 	.byte	0x00, 0xf4, 0x21, 0x00


	//----- nvinfo : EIATTR_KPARAM_INFO
	.align		4
.L_21:
        /*0058*/ 	.byte	0x04, 0x17
        /*005a*/ 	.short	(.L_23 - .L_22)
.L_22:
        /*005c*/ 	.word	0x00000000
        /*0060*/ 	.short	0x0002
        /*0062*/ 	.short	0x0010
        /*0064*/ 	.byte	0x00, 0xf4, 0x21, 0x00


	//----- nvinfo : EIATTR_KPARAM_INFO
	.align		4
.L_23:
        /*0068*/ 	.byte	0x04, 0x17
        /*006a*/ 	.short	(.L_25 - .L_24)
.L_24:
        /*006c*/ 	.word	0x00000000
        /*0070*/ 	.short	0x0001
        /*0072*/ 	.short	0x0008
        /*0074*/ 	.byte	0x00, 0xf4, 0x21, 0x00


	//----- nvinfo : EIATTR_KPARAM_INFO
	.align		4
.L_25:
        /*0078*/ 	.byte	0x04, 0x17
        /*007a*/ 	.short	(.L_27 - .L_26)
.L_26:
        /*007c*/ 	.word	0x00000000
        /*0080*/ 	.short	0x0000
        /*0082*/ 	.short	0x0000
        /*0084*/ 	.byte	0x00, 0xf4, 0x21, 0x00


	//----- nvinfo : EIATTR_SPARSE_MMA_MASK
	.align		4
.L_27:
        /*0088*/ 	.byte	0x03, 0x50
        /*008a*/ 	.short	0x0000


	//----- nvinfo : EIATTR_MAXREG_COUNT
	.align		4
        /*008c*/ 	.byte	0x03, 0x1b
        /*008e*/ 	.short	0x00ff


	//----- nvinfo : EIATTR_EXIT_INSTR_OFFSETS
	.align		4
        /*0090*/ 	.byte	0x04, 0x1c
        /*0092*/ 	.short	(.L_29 - .L_28)


	//   ....[0]....
.L_28:
        /*0094*/ 	.word	0x00001060


	//   ....[1]....
        /*0098*/ 	.word	0x000010b0


	//----- nvinfo : EIATTR_REQNTID
	.align		4
.L_29:
        /*009c*/ 	.byte	0x04, 0x10
        /*009e*/ 	.short	(.L_31 - .L_30)
.L_30:
        /*00a0*/ 	.word	0x00000080
        /*00a4*/ 	.word	0x00000001
        /*00a8*/ 	.word	0x00000001


	//----- nvinfo : EIATTR_CBANK_PARAM_SIZE
	.align		4
.L_31:
        /*00ac*/ 	.byte	0x03, 0x19
        /*00ae*/ 	.short	0x0038


	//----- nvinfo : EIATTR_PARAM_CBANK
	.align		4
        /*00b0*/ 	.byte	0x04, 0x0a
        /*00b2*/ 	.short	(.L_33 - .L_32)
	.align		4
.L_32:
        /*00b4*/ 	.word	index@(.nv.constant0.triton_poi_fused__native_batch_norm_legit_no_training_silu_18)
        /*00b8*/ 	.short	0x0210
        /*00ba*/ 	.short	0x0038


	//----- nvinfo : EIATTR_SW_WAR
	.align		4
.L_33:
        /*00bc*/ 	.byte	0x04, 0x36
        /*00be*/ 	.short	(.L_35 - .L_34)
.L_34:
        /*00c0*/ 	.word	0x00000008
.L_35:


//--------------------- .nv.callgraph             --------------------------
	.section	.nv.callgraph,"",@"SHT_CUDA_CALLGRAPH"
	.align	4
	.sectionentsize	8
	.align		4
        /*0000*/ 	.word	0x00000000
	.align		4
        /*0004*/ 	.word	0xffffffff
	.align		4
        /*0008*/ 	.word	0x00000000
	.align		4
        /*000c*/ 	.word	0xfffffffe
	.align		4
        /*0010*/ 	.word	0x00000000
	.align		4
        /*0014*/ 	.word	0xfffffffd
	.align		4
        /*0018*/ 	.word	0x00000000
	.align		4
        /*001c*/ 	.word	0xfffffffc


//--------------------- .nv.constant4             --------------------------
	.section	.nv.constant4,"a",@progbits
	.align	8
	.align		8
.nv.constant4:
        /*0000*/ 	.dword	_$_str
	.align		8
        /*0008*/ 	.dword	_$_str_$_2


//--------------------- .text.triton_poi_fused__native_batch_norm_legit_no_training_silu_18 --------------------------
	.section	.text.triton_poi_fused__native_batch_norm_legit_no_training_silu_18,"ax",@progbits
	.sectionflags	@"SHF_BARRIERS=1"
	.align	128
        .global         triton_poi_fused__native_batch_norm_legit_no_training_silu_18
        .type           triton_poi_fused__native_batch_norm_legit_no_training_silu_18,@function
        .size           triton_poi_fused__native_batch_norm_legit_no_training_silu_18,(.L_x_1 - triton_poi_fused__native_batch_norm_legit_no_training_silu_18)
        .other          triton_poi_fused__native_batch_norm_legit_no_training_silu_18,@"STO_CUDA_ENTRY STV_DEFAULT"
triton_poi_fused__native_batch_norm_legit_no_training_silu_18:
.text.triton_poi_fused__native_batch_norm_legit_no_training_silu_18:
[----:B------:R-:W0:Y:S01]  /*0000*/  LDC R1, c[0x0][0x28] ;  /* 0x00000a00ff017b82 */ /* 0x000e220000000800 */
[----:B------:R-:W1:Y:S07]  /*0010*/  S2R R0, SR_CTAID.X ;  /* 0x0000000000007919 */ /* 0x000e6e0000002500 */
[----:B------:R-:W2:Y:S01]  /*0020*/  LDC.64 R12, c[0x0][0x220] ;  /* 0x00008800ff0c7b82 */ /* 0x000ea20000000a00 */
[----:B------:R-:W-:Y:S02]  /*0030*/  CS2R R4, SRZ ;  /* 0x0000000000047805 */ /* 0x000fe4000001ff00 */
[----:B------:R-:W-:Y:S01]  /*0040*/  CS2R R6, SRZ ;  /* 0x0000000000067805 */ /* 0x000fe2000001ff00 */
[----:B------:R-:W3:Y:S01]  /*0050*/  S2R R2, SR_TID.X ;  /* 0x0000000000027919 */ /* 0x000ee20000002100 */
[----:B------:R-:W-:Y:S01]  /*0060*/  ULDC.64 UR6, c[0x0][0x208] ;  /* 0x0000820000067ab9 */ /* 0x000fe20000000a00 */
[----:B------:R-:W4:Y:S02]  /*0070*/  S2R R3, SR_CTAID.Y ;  /* 0x0000000000037919 */ /* 0x000f240000002600 */
[----:B------:R-:W5:Y:S08]  /*0080*/  LDC.64 R24, c[0x0][0x210] ;  /* 0x00008400ff187b82 */ /* 0x000f700000000a00 */
[----:B------:R-:W5:Y:S01]  /*0090*/  LDC.64 R28, c[0x0][0x218] ;  /* 0x00008600ff1c7b82 */ /* 0x000f620000000a00 */
[----:B-1----:R-:W-:-:S02]  /*00a0*/  SHF.L.U32 R0, R0, 0x6, RZ ;  /* 0x0000000600007819 */ /* 0x002fc400000006ff */
[----:B---3--:R-:W-:-:S04]  /*00b0*/  SHF.L.U32 R23, R2, 0x2, RZ ;  /* 0x0000000202177819 */ /* 0x008fc800000006ff */
[----:B------:R-:W-:-:S04]  /*00c0*/  LOP3.LUT R20, R0, 0x3c, R23, 0xf8, !PT ;  /* 0x0000003c00147812 */ /* 0x000fc800078ef817 */
[C---:B------:R-:W-:Y:S01]  /*00d0*/  ISETP.GE.AND P3, PT, R20.reuse, 0x40, PT ;  /* 0x000000401400780c */ /* 0x040fe20003f66270 */
[----:B--2---:R-:W-:-:S12]  /*00e0*/  IMAD.WIDE R12, R20, 0x4, R12 ;  /* 0x00000004140c7825 */ /* 0x004fd800078e020c */
[----:B------:R1:W2:Y:S01]  /*00f0*/  @!P3 LDG.E.EL.128 R4, desc[UR6][R12.64] ;  /* 0x000000060c04b981 */ /* 0x0002a2000c2e1d00 */
[----:B------:R-:W-:Y:S02]  /*0100*/  SHF.R.U32.HI R9, RZ, 0x4, R2 ;  /* 0x00000004ff097819 */ /* 0x000fe40000011602 */
[----:B------:R-:W-:Y:S02]  /*0110*/  CS2R R10, SRZ ;  /* 0x00000000000a7805 */ /* 0x000fe4000001ff00 */
[----:B----4-:R-:W-:Y:S02]  /*0120*/  SHF.L.U32 R8, R3, 0x4, RZ ;  /* 0x0000000403087819 */ /* 0x010fe400000006ff */
[----:B------:R-:W-:Y:S02]  /*0130*/  CS2R R18, SRZ ;  /* 0x0000000000127805 */ /* 0x000fe4000001ff00 */
[----:B------:R-:W-:Y:S01]  /*0140*/  SGXT.U32 R9, R9, 0x3 ;  /* 0x000000030909781a */ /* 0x000fe20000000000 */
[----:B0----5:R-:W-:-:S03]  /*0150*/  IMAD.WIDE R28, R20, 0x4, R28 ;  /* 0x00000004141c7825 */ /* 0x021fc600078e021c */
[----:B------:R-:W-:Y:S02]  /*0160*/  LOP3.LUT R15, R8, R9, RZ, 0xfc, !PT ;  /* 0x00000009080f7212 */ /* 0x000fe400078efcff */
[----:B------:R-:W-:Y:S02]  /*0170*/  CS2R R8, SRZ ;  /* 0x0000000000087805 */ /* 0x000fe4000001ff00 */
[----:B-1----:R-:W-:Y:S02]  /*0180*/  CS2R R12, SRZ ;  /* 0x00000000000c7805 */ /* 0x002fe4000001ff00 */
[----:B------:R-:W-:Y:S02]  /*0190*/  LEA R27, R15, R20, 0x6 ;  /* 0x000000140f1b7211 */ /* 0x000fe400078e30ff */
[----:B------:R-:W-:Y:S02]  /*01a0*/  CS2R R14, SRZ ;  /* 0x00000000000e7805 */ /* 0x000fe4000001ff00 */
[----:B------:R-:W-:Y:S01]  /*01b0*/  IADD3 R17, R27, 0x200, RZ ;  /* 0x000002001b117810 */ /* 0x000fe20007ffe0ff */
[----:B------:R-:W-:-:S03]  /*01c0*/  IMAD.WIDE R26, R27, 0x4, R24 ;  /* 0x000000041b1a7825 */ /* 0x000fc600078e0218 */
[----:B------:R-:W3:Y:S01]  /*01d0*/  @!P3 LDG.E.EL.128 R12, desc[UR6][R28.64] ;  /* 0x000000061c0cb981 */ /* 0x000ee2000c2e1d00 */
[----:B------:R-:W-:Y:S01]  /*01e0*/  IMAD.WIDE R24, R17, 0x4, R24 ;  /* 0x0000000411187825 */ /* 0x000fe200078e0218 */
[----:B------:R-:W-:Y:S02]  /*01f0*/  CS2R R16, SRZ ;  /* 0x0000000000107805 */ /* 0x000fe4000001ff00 */
[----:B------:R-:W3:Y:S04]  /*0200*/  @!P3 LDG.E.EL.128 R8, desc[UR6][R26.64] ;  /* 0x000000061a08b981 */ /* 0x000ee8000c2e1d00 */
[----:B------:R0:W4:Y:S02]  /*0210*/  @!P3 LDG.E.EL.128 R16, desc[UR6][R24.64] ;  /* 0x000000061810b981 */ /* 0x000124000c2e1d00 */
[----:B0-----:R-:W0:Y:S01]  /*0220*/  LDC.64 R24, c[0x0][0x228] ;  /* 0x00008a00ff187b82 */ /* 0x001e220000000a00 */
[----:B--2---:R-:W-:Y:S01]  /*0230*/  FADD R5, R5, 0.0010000000474974513054 ;  /* 0x3a83126f05057421 */ /* 0x004fe20000000000 */
[----:B------:R-:W-:Y:S01]  /*0240*/  FADD R4, R4, 0.0010000000474974513054 ;  /* 0x3a83126f04047421 */ /* 0x000fe20000000000 */
[----:B------:R-:W-:-:S04]  /*0250*/  FADD R6, R6, 0.0010000000474974513054 ;  /* 0x3a83126f06067421 */ /* 0x000fc80000000000 */
[----:B------:R-:W1:Y:S08]  /*0260*/  MUFU.SQRT R5, R5 ;  /* 0x0000000500057308 */ /* 0x000e700000002000 */
[----:B------:R-:W2:Y:S08]  /*0270*/  MUFU.SQRT R22, R4 ;  /* 0x0000000400167308 */ /* 0x000eb00000002000 */
[----:B------:R-:W5:Y:S01]  /*0280*/  MUFU.SQRT R26, R6 ;  /* 0x00000006001a7308 */ /* 0x000f620000002000 */
[----:B-1----:R-:W-:-:S02]  /*0290*/  FSETP.GT.AND P1, PT, R5, 8.50705917302346158658e+37, PT ;  /* 0x7e8000000500780b */ /* 0x002fc40003f24000 */
[----:B------:R-:W-:Y:S02]  /*02a0*/  FSETP.GEU.AND P5, PT, R5, 1.175494350822287508e-38, PT ;  /* 0x008000000500780b */ /* 0x000fe40003fae000 */
[C---:B--2---:R-:W-:Y:S02]  /*02b0*/  FSETP.GT.AND P0, PT, R22.reuse, 8.50705917302346158658e+37, PT ;  /* 0x7e8000001600780b */ /* 0x044fe40003f04000 */
[----:B------:R-:W-:Y:S02]  /*02c0*/  FSETP.GEU.AND P4, PT, R22, 1.175494350822287508e-38, PT ;  /* 0x008000001600780b */ /* 0x000fe40003f8e000 */
[C---:B-----5:R-:W-:Y:S02]  /*02d0*/  FSETP.GT.AND P2, PT, R26.reuse, 8.50705917302346158658e+37, PT ;  /* 0x7e8000001a00780b */ /* 0x060fe40003f44000 */
[----:B------:R-:W-:-:S03]  /*02e0*/  FSETP.GEU.AND P6, PT, R26, 1.175494350822287508e-38, PT ;  /* 0x008000001a00780b */ /* 0x000fc60003fce000 */
[----:B------:R-:W-:-:S04]  /*02f0*/  @P1 FMUL R5, R5, 0.25 ;  /* 0x3e80000005051820 */ /* 0x000fc80000400000 */
[----:B------:R-:W-:Y:S01]  /*0300*/  @P0 FMUL R22, R22, 0.25 ;  /* 0x3e80000016160820 */ /* 0x000fe20000400000 */
[----:B------:R-:W-:Y:S01]  /*0310*/  @!P5 FMUL R5, R5, 16777216 ;  /* 0x4b8000000505d820 */ /* 0x000fe20000400000 */
[----:B------:R-:W-:Y:S02]  /*0320*/  HFMA2.MMA R4, -RZ, RZ, 1.625, 0 ;  /* 0x3e800000ff047435 */ /* 0x000fe400000001ff */
[----:B------:R-:W-:Y:S01]  /*0330*/  @!P4 FMUL R22, R22, 16777216 ;  /* 0x4b8000001616c820 */ /* 0x000fe20000400000 */
[----:B------:R-:W-:Y:S01]  /*0340*/  @P2 FMUL R26, R26, 0.25 ;  /* 0x3e8000001a1a2820 */ /* 0x000fe20000400000 */
[C---:B---3--:R-:W-:Y:S01]  /*0350*/  FADD R6, -R13.reuse, R9 ;  /* 0x000000090d067221 */ /* 0x048fe20000000100 */
[----:B----4-:R-:W-:Y:S01]  /*0360*/  FADD R21, -R13, R17 ;  /* 0x000000110d157221 */ /* 0x010fe20000000100 */
[----:B------:R-:W-:Y:S01]  /*0370*/  FADD R13, -R12, R16 ;  /* 0x000000100c0d7221 */ /* 0x000fe20000000100 */
[----:B------:R-:W-:Y:S01]  /*0380*/  @!P6 FMUL R26, R26, 16777216 ;  /* 0x4b8000001a1ae820 */ /* 0x000fe20000400000 */
[----:B------:R-:W1:Y:S01]  /*0390*/  LDC.64 R16, c[0x0][0x230] ;  /* 0x00008c00ff107b82 */ /* 0x000e620000000a00 */
[----:B------:R-:W2:Y:S01]  /*03a0*/  MUFU.RCP R5, R5 ;  /* 0x0000000500057308 */ /* 0x000ea20000001000 */
[----:B------:R-:W-:Y:S01]  /*03b0*/  FADD R8, -R12, R8 ;  /* 0x000000080c087221 */ /* 0x000fe20000000100 */
[----:B------:R-:W-:-:S06]  /*03c0*/  FSEL R12, R4, 1, P1 ;  /* 0x3f800000040c7808 */ /* 0x000fcc0000800000 */
[----:B------:R-:W3:Y:S01]  /*03d0*/  MUFU.RCP R9, R26 ;  /* 0x0000001a00097308 */ /* 0x000ee20000001000 */
[----:B------:R-:W-:-:S07]  /*03e0*/  FSEL R28, R4, 1, P2 ;  /* 0x3f800000041c7808 */ /* 0x000fce0001000000 */
[----:B------:R-:W4:Y:S01]  /*03f0*/  MUFU.RCP R22, R22 ;  /* 0x0000001600167308 */ /* 0x000f220000001000 */
[----:B------:R-:W-:Y:S01]  /*0400*/  FSEL R27, R4, 1, P0 ;  /* 0x3f800000041b7808 */ /* 0x000fe20000000000 */
[----:B------:R-:W-:Y:S01]  /*0410*/  @!P5 FMUL R12, R12, 16777216 ;  /* 0x4b8000000c0cd820 */ /* 0x000fe20000400000 */
[----:B------:R-:W-:-:S03]  /*0420*/  @!P6 FMUL R28, R28, 16777216 ;  /* 0x4b8000001c1ce820 */ /* 0x000fc60000400000 */
[----:B------:R-:W-:Y:S01]  /*0430*/  @!P4 FMUL R27, R27, 16777216 ;  /* 0x4b8000001b1bc820 */ /* 0x000fe20000400000 */
[----:B--2---:R-:W-:Y:S01]  /*0440*/  FMUL R12, R5, R12 ;  /* 0x0000000c050c7220 */ /* 0x004fe20000400000 */
[----:B---3--:R-:W-:Y:S01]  /*0450*/  FMUL R5, R9, R28 ;  /* 0x0000001c09057220 */ /* 0x008fe20000400000 */
[----:B0-----:R-:W-:Y:S01]  /*0460*/  IMAD.WIDE R28, R20, 0x4, R24 ;  /* 0x00000004141c7825 */ /* 0x001fe200078e0218 */
[----:B------:R-:W-:-:S03]  /*0470*/  LOP3.LUT R25, R0, 0x3c, R23, 0xf8, !PT ;  /* 0x0000003c00197812 */ /* 0x000fc600078ef817 */
[----:B----4-:R-:W-:Y:S02]  /*0480*/  FMUL R22, R22, R27 ;  /* 0x0000001b16167220 */ /* 0x010fe40000400000 */
[----:B-1----:R-:W-:Y:S01]  /*0490*/  IMAD.WIDE R16, R25, 0x4, R16 ;  /* 0x0000000419107825 */ /* 0x002fe200078e0210 */
[----:B------:R-:W-:-:S03]  /*04a0*/  CS2R R24, SRZ ;  /* 0x0000000000187805 */ /* 0x000fc6000001ff00 */
[-C--:B------:R-:W-:Y:S01]  /*04b0*/  FMUL R9, R8, R22.reuse ;  /* 0x0000001608097220 */ /* 0x080fe20000400000 */
[----:B------:R-:W-:Y:S01]  /*04c0*/  FMUL R13, R13, R22 ;  /* 0x000000160d0d7220 */ /* 0x000fe20000400000 */
[----:B------:R-:W-:Y:S01]  /*04d0*/  FMUL R8, R21, R12 ;  /* 0x0000000c15087220 */ /* 0x000fe20000400000 */
[----:B------:R-:W-:Y:S02]  /*04e0*/  CS2R R20, SRZ ;  /* 0x0000000000147805 */ /* 0x000fe4000001ff00 */
[----:B------:R-:W-:Y:S02]  /*04f0*/  CS2R R22, SRZ ;  /* 0x0000000000167805 */ /* 0x000fe4000001ff00 */
[----:B------:R-:W-:-:S04]  /*0500*/  CS2R R26, SRZ ;  /* 0x00000000001a7805 */ /* 0x000fc8000001ff00 */
[----:B------:R-:W2:Y:S04]  /*0510*/  @!P3 LDG.E.EL.128 R20, desc[UR6][R28.64] ;  /* 0x000000061c14b981 */ /* 0x000ea8000c2e1d00 */
[----:B------:R-:W2:Y:S01]  /*0520*/  @!P3 LDG.E.EL.128 R24, desc[UR6][R16.64] ;  /* 0x000000061018b981 */ /* 0x000ea2000c2e1d00 */
[----:B------:R-:W-:Y:S01]  /*0530*/  FMUL R6, R6, R12 ;  /* 0x0000000c06067220 */ /* 0x000fe20000400000 */
[----:B------:R-:W-:-:S04]  /*0540*/  FADD R12, R7, 0.0010000000474974513054 ;  /* 0x3a83126f070c7421 */ /* 0x000fc80000000000 */
[----:B------:R-:W0:Y:S02]  /*0550*/  MUFU.SQRT R7, R12 ;  /* 0x0000000c00077308 */ /* 0x000e240000002000 */
[C---:B0-----:R-:W-:Y:S02]  /*0560*/  FSETP.GT.AND P0, PT, R7.reuse, 8.50705917302346158658e+37, PT ;  /* 0x7e8000000700780b */ /* 0x041fe40003f04000 */
[----:B------:R-:W-:Y:S01]  /*0570*/  FSETP.GEU.AND P1, PT, R7, 1.175494350822287508e-38, PT ;  /* 0x008000000700780b */ /* 0x000fe20003f2e000 */
[----:B------:R-:W-:-:S10]  /*0580*/  FADD R10, -R14, R10 ;  /* 0x0000000a0e0a7221 */ /* 0x000fd40000000100 */
[----:B------:R-:W-:-:S04]  /*0590*/  @P0 FMUL R7, R7, 0.25 ;  /* 0x3e80000007070820 */ /* 0x000fc80000400000 */
[----:B------:R-:W-:Y:S01]  /*05a0*/  @!P1 FMUL R7, R7, 16777216 ;  /* 0x4b80000007079820 */ /* 0x000fe20000400000 */
[C---:B------:R-:W-:Y:S01]  /*05b0*/  FADD R11, -R15.reuse, R11 ;  /* 0x0000000b0f0b7221 */ /* 0x040fe20000000100 */
[----:B------:R-:W-:Y:S01]  /*05c0*/  FADD R19, -R15, R19 ;  /* 0x000000130f137221 */ /* 0x000fe20000000100 */
[----:B------:R-:W0:Y:S01]  /*05d0*/  S2UR UR5, SR_CgaCtaId ;  /* 0x00000000000579c3 */ /* 0x000e220000008800 */
[----:B------:R-:W-:Y:S02]  /*05e0*/  UMOV UR4, 0x400 ;  /* 0x0000040000047882 */ /* 0x000fe40000000000 */
[----:B0-----:R-:W-:Y:S01]  /*05f0*/  UPRMT UR4, UR5, 0x654, UR4 ;  /* 0x0000065405047896 */ /* 0x001fe20008000004 */
[-CC-:B--2---:R-:W-:Y:S01]  /*0600*/  FFMA R13, R13, R20.reuse, R24.reuse ;  /* 0x000000140d0d7223 */ /* 0x184fe20000000018 */
[----:B------:R-:W-:Y:S01]  /*0610*/  FFMA R9, R9, R20, R24 ;  /* 0x0000001409097223 */ /* 0x000fe20000000018 */
[----:B------:R-:W-:Y:S02]  /*0620*/  FADD R20, -R14, R18 ;  /* 0x000000120e147221 */ /* 0x000fe40000000100 */
[----:B------:R-:W-:-:S02]  /*0630*/  FADD R24, RZ, -R13 ;  /* 0x8000000dff187221 */ /* 0x000fc40000000000 */
[----:B------:R-:W-:Y:S02]  /*0640*/  FMUL R17, R20, R5 ;  /* 0x0000000514117220 */ /* 0x000fe40000400000 */
[----:B------:R-:W-:Y:S01]  /*0650*/  FMUL R18, R24, 1.4426950216293334961 ;  /* 0x3fb8aa3b18127820 */ /* 0x000fe20000400000 */
[----:B------:R-:W0:Y:S01]  /*0660*/  MUFU.RCP R14, R7 ;  /* 0x00000007000e7308 */ /* 0x000e220000001000 */
[----:B------:R-:W-:Y:S01]  /*0670*/  FFMA R12, R17, R22, R26 ;  /* 0x00000016110c7223 */ /* 0x000fe2000000001a */
[-CC-:B------:R-:W-:Y:S02]  /*0680*/  FFMA R8, R8, R21.reuse, R25.reuse ;  /* 0x0000001508087223 */ /* 0x180fe40000000019 */
[----:B------:R-:W-:Y:S01]  /*0690*/  FSETP.GEU.AND P3, PT, R18, -126, PT ;  /* 0xc2fc00001200780b */ /* 0x000fe20003f6e000 */
[----:B------:R-:W-:Y:S01]  /*06a0*/  FADD R17, RZ, -R12 ;  /* 0x8000000cff117221 */ /* 0x000fe20000000000 */
[----:B------:R-:W-:Y:S01]  /*06b0*/  FADD R16, RZ, -R8 ;  /* 0x80000008ff107221 */ /* 0x000fe20000000000 */
[----:B------:R-:W-:Y:S01]  /*06c0*/  FFMA R6, R6, R21, R25 ;  /* 0x0000001506067223 */ /* 0x000fe20000000019 */
[----:B------:R-:W-:Y:S01]  /*06d0*/  FSEL R21, R4, 1, P0 ;  /* 0x3f80000004157808 */ /* 0x000fe20000000000 */
[----:B------:R-:W-:Y:S01]  /*06e0*/  FMUL R17, R17, 1.4426950216293334961 ;  /* 0x3fb8aa3b11117820 */ /* 0x000fe20000400000 */
[----:B------:R-:W-:Y:S01]  /*06f0*/  FMUL R16, R16, 1.4426950216293334961 ;  /* 0x3fb8aa3b10107820 */ /* 0x000fe20000400000 */
[----:B------:R-:W-:-:S02]  /*0700*/  FADD R20, RZ, -R9 ;  /* 0x80000009ff147221 */ /* 0x000fc40000000000 */
[----:B------:R-:W-:Y:S01]  /*0710*/  @!P1 FMUL R21, R21, 16777216 ;  /* 0x4b80000015159820 */ /* 0x000fe20000400000 */
[----:B------:R-:W-:Y:S01]  /*0720*/  FSETP.GEU.AND P5, PT, R17, -126, PT ;  /* 0xc2fc00001100780b */ /* 0x000fe20003fae000 */
[----:B------:R-:W-:Y:S01]  /*0730*/  FMUL R5, R10, R5 ;  /* 0x000000050a057220 */ /* 0x000fe20000400000 */
[----:B------:R-:W-:Y:S01]  /*0740*/  FSETP.GEU.AND P4, PT, R16, -126, PT ;  /* 0xc2fc00001000780b */ /* 0x000fe20003f8e000 */
[----:B------:R-:W-:Y:S01]  /*0750*/  @!P3 FMUL R18, R18, 0.5 ;  /* 0x3f0000001212b820 */ /* 0x000fe20000400000 */
[----:B0-----:R-:W-:Y:S01]  /*0760*/  FMUL R14, R14, R21 ;  /* 0x000000150e0e7220 */ /* 0x001fe20000400000 */
[----:B------:R-:W-:Y:S01]  /*0770*/  FMUL R15, R20, 1.4426950216293334961 ;  /* 0x3fb8aa3b140f7820 */ /* 0x000fe20000400000 */
[----:B------:R-:W-:Y:S01]  /*0780*/  FFMA R22, R5, R22, R26 ;  /* 0x0000001605167223 */ /* 0x000fe2000000001a */
[----:B------:R0:W1:Y:S03]  /*0790*/  MUFU.EX2 R7, R18 ;  /* 0x0000001200077308 */ /* 0x0000660000000800 */
[----:B------:R-:W-:Y:S01]  /*07a0*/  FSETP.GEU.AND P6, PT, R15, -126, PT ;  /* 0xc2fc00000f00780b */ /* 0x000fe20003fce000 */
[-C--:B0-----:R-:W-:Y:S01]  /*07b0*/  FMUL R18, R11, R14.reuse ;  /* 0x0000000e0b127220 */ /* 0x081fe20000400000 */
[----:B------:R-:W-:Y:S01]  /*07c0*/  FMUL R14, R19, R14 ;  /* 0x0000000e130e7220 */ /* 0x000fe20000400000 */
[----:B------:R-:W-:-:S02]  /*07d0*/  FADD R11, RZ, -R22 ;  /* 0x80000016ff0b7221 */ /* 0x000fc40000000000 */
[-CC-:B------:R-:W-:Y:S01]  /*07e0*/  FFMA R5, R18, R23.reuse, R27.reuse ;  /* 0x0000001712057223 */ /* 0x180fe2000000001b */
[----:B------:R-:W-:Y:S01]  /*07f0*/  FFMA R23, R14, R23, R27 ;  /* 0x000000170e177223 */ /* 0x000fe2000000001b */
[----:B------:R-:W-:Y:S01]  /*0800*/  FADD R10, RZ, -R6 ;  /* 0x80000006ff0a7221 */ /* 0x000fe20000000000 */
[----:B------:R-:W-:Y:S01]  /*0810*/  @!P5 FMUL R17, R17, 0.5 ;  /* 0x3f0000001111d820 */ /* 0x000fe20000400000 */
[----:B------:R-:W-:Y:S01]  /*0820*/  @!P4 FMUL R16, R16, 0.5 ;  /* 0x3f0000001010c820 */ /* 0x000fe20000400000 */
[----:B------:R-:W-:Y:S01]  /*0830*/  FMUL R19, R11, 1.4426950216293334961 ;  /* 0x3fb8aa3b0b137820 */ /* 0x000fe20000400000 */
[----:B------:R-:W-:Y:S01]  /*0840*/  FADD R14, RZ, -R23 ;  /* 0x80000017ff0e7221 */ /* 0x000fe20000000000 */
[----:B------:R-:W-:Y:S01]  /*0850*/  FMUL R10, R10, 1.4426950216293334961 ;  /* 0x3fb8aa3b0a0a7820 */ /* 0x000fe20000400000 */
[----:B------:R-:W-:Y:S01]  /*0860*/  FADD R11, RZ, -R5 ;  /* 0x80000005ff0b7221 */ /* 0x000fe20000000000 */
[----:B------:R-:W0:Y:S01]  /*0870*/  MUFU.EX2 R17, R17 ;  /* 0x0000001100117308 */ /* 0x000e220000000800 */
[----:B------:R-:W-:Y:S01]  /*0880*/  FSETP.GEU.AND P1, PT, R19, -126, PT ;  /* 0xc2fc00001300780b */ /* 0x000fe20003f2e000 */
[----:B------:R-:W-:Y:S01]  /*0890*/  FMUL R21, R14, 1.4426950216293334961 ;  /* 0x3fb8aa3b0e157820 */ /* 0x000fe20000400000 */
[----:B------:R-:W-:Y:S01]  /*08a0*/  FSETP.GEU.AND P0, PT, R10, -126, PT ;  /* 0xc2fc00000a00780b */ /* 0x000fe20003f0e000 */
[----:B------:R-:W-:Y:S01]  /*08b0*/  FMUL R20, R11, 1.4426950216293334961 ;  /* 0x3fb8aa3b0b147820 */ /* 0x000fe20000400000 */
[----:B------:R-:W-:-:S03]  /*08c0*/  @!P6 FMUL R15, R15, 0.5 ;  /* 0x3f0000000f0fe820 */ /* 0x000fc60000400000 */
[----:B------:R-:W2:Y:S01]  /*08d0*/  MUFU.EX2 R16, R16 ;  /* 0x0000001000107308 */ /* 0x000ea20000000800 */
[----:B-1----:R-:W-:Y:S01]  /*08e0*/  @!P3 FMUL R7, R7, R7 ;  /* 0x000000070707b220 */ /* 0x002fe20000400000 */
[----:B------:R-:W-:Y:S02]  /*08f0*/  FSETP.GEU.AND P3, PT, R21, -126, PT ;  /* 0xc2fc00001500780b */ /* 0x000fe40003f6e000 */
[----:B------:R-:W-:-:S04]  /*0900*/  FSETP.GEU.AND P2, PT, R20, -126, PT ;  /* 0xc2fc00001400780b */ /* 0x000fc80003f4e000 */
[----:B------:R-:W1:Y:S01]  /*0910*/  MUFU.EX2 R18, R15 ;  /* 0x0000000f00127308 */ /* 0x000e620000000800 */
[----:B------:R-:W-:Y:S01]  /*0920*/  @!P1 FMUL R19, R19, 0.5 ;  /* 0x3f00000013139820 */ /* 0x000fe20000400000 */
[----:B0-----:R-:W-:Y:S01]  /*0930*/  @!P5 FMUL R17, R17, R17 ;  /* 0x000000111111d220 */ /* 0x001fe20000400000 */
[----:B------:R-:W-:Y:S01]  /*0940*/  @!P0 FMUL R10, R10, 0.5 ;  /* 0x3f0000000a0a8820 */ /* 0x000fe20000400000 */
[----:B--2---:R-:W-:-:S04]  /*0950*/  @!P4 FMUL R16, R16, R16 ;  /* 0x000000101010c220 */ /* 0x004fc80000400000 */
[----:B------:R0:W-:Y:S01]  /*0960*/  MUFU.EX2 R14, R19 ;  /* 0x00000013000e7308 */ /* 0x0001e20000000800 */
[----:B------:R-:W-:Y:S01]  /*0970*/  @!P3 FMUL R21, R21, 0.5 ;  /* 0x3f0000001515b820 */ /* 0x000fe20000400000 */
[----:B------:R-:W-:-:S06]  /*0980*/  @!P2 FMUL R20, R20, 0.5 ;  /* 0x3f0000001414a820 */ /* 0x000fcc0000400000 */
[----:B------:R2:W3:Y:S01]  /*0990*/  MUFU.EX2 R11, R10 ;  /* 0x0000000a000b7308 */ /* 0x0004e20000000800 */
[----:B0-----:R-:W-:Y:S01]  /*09a0*/  FADD R19, R17, 1 ;  /* 0x3f80000011137421 */ /* 0x001fe20000000000 */
[----:B-1----:R-:W-:-:S04]  /*09b0*/  @!P6 FMUL R18, R18, R18 ;  /* 0x000000121212e220 */ /* 0x002fc80000400000 */
[----:B------:R-:W-:Y:S01]  /*09c0*/  FSETP.GT.AND P6, PT, R19, 8.50705917302346158658e+37, PT ;  /* 0x7e8000001300780b */ /* 0x000fe20003fc4000 */
[----:B--2---:R-:W-:Y:S02]  /*09d0*/  FADD R10, R16, 1 ;  /* 0x3f800000100a7421 */ /* 0x004fe40000000000 */
[----:B------:R-:W0:Y:S01]  /*09e0*/  MUFU.EX2 R16, R21 ;  /* 0x0000001500107308 */ /* 0x000e220000000800 */
[----:B------:R-:W-:-:S07]  /*09f0*/  FADD R7, R7, 1 ;  /* 0x3f80000007077421 */ /* 0x000fce0000000000 */
[----:B------:R-:W1:Y:S01]  /*0a00*/  MUFU.EX2 R15, R20 ;  /* 0x00000014000f7308 */ /* 0x000e620000000800 */
[----:B------:R-:W-:Y:S01]  /*0a10*/  FSETP.GT.AND P4, PT, R7, 8.50705917302346158658e+37, PT ;  /* 0x7e8000000700780b */ /* 0x000fe20003f84000 */
[----:B---3--:R-:W-:Y:S01]  /*0a20*/  @!P0 FMUL R11, R11, R11 ;  /* 0x0000000b0b0b8220 */ /* 0x008fe20000400000 */
[----:B------:R-:W-:Y:S01]  /*0a30*/  FADD R18, R18, 1 ;  /* 0x3f80000012127421 */ /* 0x000fe20000000000 */
[----:B------:R-:W-:Y:S01]  /*0a40*/  @P6 FMUL R19, R19, 0.25 ;  /* 0x3e80000013136820 */ /* 0x000fe20000400000 */
[----:B------:R-:W-:Y:S01]  /*0a50*/  FSETP.GT.AND P5, PT, R10, 8.50705917302346158658e+37, PT ;  /* 0x7e8000000a00780b */ /* 0x000fe20003fa4000 */
[----:B0-----:R-:W-:Y:S01]  /*0a60*/  @!P3 FMUL R16, R16, R16 ;  /* 0x000000101010b220 */ /* 0x001fe20000400000 */
[----:B------:R-:W-:Y:S01]  /*0a70*/  FADD R17, R11, 1 ;  /* 0x3f8000000b117421 */ /* 0x000fe20000000000 */
[----:B------:R-:W-:Y:S01]  /*0a80*/  @!P1 FMUL R14, R14, R14 ;  /* 0x0000000e0e0e9220 */ /* 0x000fe20000400000 */
[----:B------:R0:W-:Y:S01]  /*0a90*/  MUFU.RCP R11, R19 ;  /* 0x00000013000b7308 */ /* 0x0001e20000001000 */
[----:B------:R-:W-:Y:S01]  /*0aa0*/  FSETP.GT.AND P0, PT, R18, 8.50705917302346158658e+37, PT ;  /* 0x7e8000001200780b */ /* 0x000fe20003f04000 */
[----:B-1----:R-:W-:Y:S01]  /*0ab0*/  @!P2 FMUL R15, R15, R15 ;  /* 0x0000000f0f0fa220 */ /* 0x002fe20000400000 */
[----:B------:R-:W-:Y:S01]  /*0ac0*/  FADD R21, R14, 1 ;  /* 0x3f8000000e157421 */ /* 0x000fe20000000000 */
[----:B0-----:R-:W-:-:S02]  /*0ad0*/  FADD R19, R16, 1 ;  /* 0x3f80000010137421 */ /* 0x001fc40000000000 */
[----:B------:R-:W-:Y:S01]  /*0ae0*/  FADD R24, R15, 1 ;  /* 0x3f8000000f187421 */ /* 0x000fe20000000000 */
[----:B------:R-:W-:Y:S01]  /*0af0*/  @P4 FMUL R7, R7, 0.25 ;  /* 0x3e80000007074820 */ /* 0x000fe20000400000 */
[----:B------:R-:W-:Y:S02]  /*0b00*/  FSEL R20, R4, 1, P4 ;  /* 0x3f80000004147808 */ /* 0x000fe40002000000 */
[----:B------:R-:W-:Y:S02]  /*0b10*/  FSETP.GT.AND P1, PT, R17, 8.50705917302346158658e+37, PT ;  /* 0x7e8000001100780b */ /* 0x000fe40003f24000 */
[----:B------:R-:W-:Y:S02]  /*0b20*/  FSETP.GT.AND P4, PT, R19, 8.50705917302346158658e+37, PT ;  /* 0x7e8000001300780b */ /* 0x000fe40003f84000 */
[----:B------:R-:W-:Y:S02]  /*0b30*/  FSETP.GT.AND P2, PT, R21, 8.50705917302346158658e+37, PT ;  /* 0x7e8000001500780b */ /* 0x000fe40003f44000 */
[----:B------:R-:W-:Y:S01]  /*0b40*/  FSETP.GT.AND P3, PT, R24, 8.50705917302346158658e+37, PT ;  /* 0x7e8000001800780b */ /* 0x000fe20003f64000 */
[----:B------:R-:W-:Y:S01]  /*0b50*/  @P5 FMUL R10, R10, 0.25 ;  /* 0x3e8000000a0a5820 */ /* 0x000fe20000400000 */
[----:B------:R-:W-:Y:S01]  /*0b60*/  @P0 FMUL R18, R18, 0.25 ;  /* 0x3e80000012120820 */ /* 0x000fe20000400000 */
[----:B------:R-:W-:Y:S01]  /*0b70*/  SHF.R.U32.HI R26, RZ, 0x4, R2 ;  /* 0x00000004ff1a7819 */ /* 0x000fe20000011602 */
[----:B------:R-:W0:Y:S01]  /*0b80*/  MUFU.RCP R7, R7 ;  /* 0x0000000700077308 */ /* 0x000e220000001000 */
[----:B------:R-:W-:-:S02]  /*0b90*/  SHF.L.U32 R25, R2, 0x6, RZ ;  /* 0x0000000602197819 */ /* 0x000fc400000006ff */
[----:B------:R-:W-:Y:S02]  /*0ba0*/  @P1 FMUL R17, R17, 0.25 ;  /* 0x3e80000011111820 */ /* 0x000fe40000400000 */
[----:B------:R-:W-:Y:S01]  /*0bb0*/  @P4 FMUL R19, R19, 0.25 ;  /* 0x3e80000013134820 */ /* 0x000fe20000400000 */
[----:B------:R-:W-:Y:S02]  /*0bc0*/  LOP3.LUT R25, R25, 0x3c0, RZ, 0xc0, !PT ;  /* 0x000003c019197812 */ /* 0x000fe400078ec0ff */
[----:B------:R-:W1:Y:S01]  /*0bd0*/  MUFU.RCP R10, R10 ;  /* 0x0000000a000a7308 */ /* 0x000e620000001000 */
[----:B------:R-:W-:Y:S01]  /*0be0*/  @P2 FMUL R21, R21, 0.25 ;  /* 0x3e80000015152820 */ /* 0x000fe20000400000 */
[----:B------:R-:W-:-:S06]  /*0bf0*/  @P3 FMUL R24, R24, 0.25 ;  /* 0x3e80000018183820 */ /* 0x000fcc0000400000 */
[----:B------:R2:W3:Y:S02]  /*0c00*/  MUFU.RCP R14, R18 ;  /* 0x00000012000e7308 */ /* 0x0004e40000001000 */
[----:B--2---:R-:W-:-:S06]  /*0c10*/  SGXT.U32 R18, R26, 0x3 ;  /* 0x000000031a12781a */ /* 0x004fcc0000000000 */
[----:B------:R2:W4:Y:S01]  /*0c20*/  MUFU.RCP R15, R17 ;  /* 0x00000011000f7308 */ /* 0x0005220000001000 */
[----:B------:R-:W-:-:S07]  /*0c30*/  IADD3 R26, R25, UR4, RZ ;  /* 0x00000004191a7c10 */ /* 0x000fce000fffe0ff */
[----:B------:R5:W0:Y:S01]  /*0c40*/  MUFU.RCP R16, R21 ;  /* 0x0000001500107308 */ /* 0x000a220000001000 */
[----:B--2---:R-:W-:Y:S02]  /*0c50*/  LOP3.LUT R17, R25, R18, RZ, 0xfc, !PT ;  /* 0x0000001219117212 */ /* 0x004fe400078efcff */
[----:B------:R-:W-:-:S05]  /*0c60*/  FSEL R25, R4, 1, P5 ;  /* 0x3f80000004197808 */ /* 0x000fca0002800000 */
[----:B------:R-:W2:Y:S01]  /*0c70*/  MUFU.RCP R18, R24 ;  /* 0x0000001800127308 */ /* 0x000ea20000001000 */
[----:B-----5:R-:W-:-:S07]  /*0c80*/  FSEL R21, R4, 1, P0 ;  /* 0x3f80000004157808 */ /* 0x020fce0000000000 */
[----:B------:R-:W5:Y:S01]  /*0c90*/  MUFU.RCP R19, R19 ;  /* 0x0000001300137308 */ /* 0x000f620000001000 */
[----:B0-----:R-:W-:Y:S01]  /*0ca0*/  FMUL R20, R7, R20 ;  /* 0x0000001407147220 */ /* 0x001fe20000400000 */
[----:B------:R-:W-:Y:S01]  /*0cb0*/  LEA R17, R17, R26, 0x2 ;  /* 0x0000001a11117211 */ /* 0x000fe200078e10ff */
[----:B-1----:R-:W-:Y:S01]  /*0cc0*/  FMUL R7, R10, R25 ;  /* 0x000000190a077220 */ /* 0x002fe20000400000 */
[----:B---3--:R-:W-:Y:S01]  /*0cd0*/  FMUL R14, R14, R21 ;  /* 0x000000150e0e7220 */ /* 0x008fe20000400000 */
[C---:B------:R-:W-:Y:S02]  /*0ce0*/  FSEL R26, R4.reuse, 1, P6 ;  /* 0x3f800000041a7808 */ /* 0x040fe40003000000 */
[C---:B------:R-:W-:Y:S02]  /*0cf0*/  FSEL R10, R4.reuse, 1, P1 ;  /* 0x3f800000040a7808 */ /* 0x040fe40000800000 */
[C---:B------:R-:W-:Y:S02]  /*0d00*/  FSEL R21, R4.reuse, 1, P2 ;  /* 0x3f80000004157808 */ /* 0x040fe40001000000 */
[----:B------:R-:W-:-:S02]  /*0d10*/  FSEL R25, R4, 1, P3 ;  /* 0x3f80000004197808 */ /* 0x000fc40001800000 */
[----:B------:R-:W-:Y:S01]  /*0d20*/  FSEL R4, R4, 1, P4 ;  /* 0x3f80000004047808 */ /* 0x000fe20002000000 */
[----:B------:R-:W-:Y:S01]  /*0d30*/  FMUL R11, R11, R26 ;  /* 0x0000001a0b0b7220 */ /* 0x000fe20000400000 */
[----:B----4-:R-:W-:Y:S01]  /*0d40*/  FMUL R15, R15, R10 ;  /* 0x0000000a0f0f7220 */ /* 0x010fe20000400000 */
[----:B------:R-:W-:Y:S01]  /*0d50*/  FMUL R21, R16, R21 ;  /* 0x0000001510157220 */ /* 0x000fe20000400000 */
[----:B--2---:R-:W-:Y:S01]  /*0d60*/  FMUL R18, R18, R25 ;  /* 0x0000001912127220 */ /* 0x004fe20000400000 */
[----:B-----5:R-:W-:Y:S01]  /*0d70*/  FMUL R4, R19, R4 ;  /* 0x0000000413047220 */ /* 0x020fe20000400000 */
[----:B------:R-:W-:Y:S01]  /*0d80*/  FMUL R16, R8, R7 ;  /* 0x0000000708107220 */ /* 0x000fe20000400000 */
[----:B------:R-:W-:Y:S01]  /*0d90*/  FMUL R20, R13, R20 ;  /* 0x000000140d147220 */ /* 0x000fe20000400000 */
[----:B------:R-:W-:Y:S01]  /*0da0*/  FMUL R12, R12, R11 ;  /* 0x0000000b0c0c7220 */ /* 0x000fe20000400000 */
[----:B------:R-:W-:Y:S01]  /*0db0*/  FMUL R14, R9, R14 ;  /* 0x0000000e090e7220 */ /* 0x000fe20000400000 */
[----:B------:R-:W-:Y:S01]  /*0dc0*/  FMUL R8, R6, R15 ;  /* 0x0000000f06087220 */ /* 0x000fe20000400000 */
[----:B------:R-:W-:Y:S01]  /*0dd0*/  FMUL R22, R22, R21 ;  /* 0x0000001516167220 */ /* 0x000fe20000400000 */
[----:B------:R-:W-:Y:S01]  /*0de0*/  FMUL R18, R5, R18 ;  /* 0x0000001205127220 */ /* 0x000fe20000400000 */
[----:B------:R-:W-:Y:S01]  /*0df0*/  FMUL R24, R23, R4 ;  /* 0x0000000417187220 */ /* 0x000fe20000400000 */
[----:B------:R-:W-:Y:S04]  /*0e00*/  STS [R17+0x20], R20 ;  /* 0x0000201411007388 */ /* 0x000fe80000000800 */
[----:B------:R0:W-:Y:S04]  /*0e10*/  STS [R17+0x70], R16 ;  /* 0x0000701011007388 */ /* 0x0001e80000000800 */
[----:B------:R1:W-:Y:S04]  /*0e20*/  STS [R17+0xc0], R12 ;  /* 0x0000c00c11007388 */ /* 0x0003e80000000800 */
[----:B------:R-:W-:Y:S04]  /*0e30*/  STS [R17], R14 ;  /* 0x0000000e11007388 */ /* 0x000fe80000000800 */
[----:B------:R2:W-:Y:S04]  /*0e40*/  STS [R17+0x50], R8 ;  /* 0x0000500811007388 */ /* 0x0005e80000000800 */
[----:B------:R-:W-:Y:S04]  /*0e50*/  STS [R17+0xa0], R22 ;  /* 0x0000a01611007388 */ /* 0x000fe80000000800 */
[----:B------:R-:W-:Y:S04]  /*0e60*/  STS [R17+0xf0], R18 ;  /* 0x0000f01211007388 */ /* 0x000fe80000000800 */
[----:B------:R-:W-:Y:S01]  /*0e70*/  STS [R17+0x110], R24 ;  /* 0x0001101811007388 */ /* 0x000fe20000000800 */
[----:B------:R-:W-:-:S02]  /*0e80*/  LOP3.LUT R4, R2, 0x7c, RZ, 0xc0, !PT ;  /* 0x0000007c02047812 */ /* 0x000fc400078ec0ff */
[----:B------:R-:W-:Y:S02]  /*0e90*/  SHF.L.U32 R9, R2, 0x2, RZ ;  /* 0x0000000202097819 */ /* 0x000fe400000006ff */
[----:B------:R-:W-:Y:S02]  /*0ea0*/  LEA R5, R4, UR4, 0x2 ;  /* 0x0000000404057c11 */ /* 0x000fe4000f8e10ff */
[----:B------:R-:W-:-:S04]  /*0eb0*/  LOP3.LUT R10, R9, 0x1fc, RZ, 0xc0, !PT ;  /* 0x000001fc090a7812 */ /* 0x000fc800078ec0ff */
[----:B------:R-:W-:Y:S01]  /*0ec0*/  LEA R5, R10, R5, 0x2 ;  /* 0x000000050a057211 */ /* 0x000fe200078e10ff */
[----:B------:R-:W-:Y:S01]  /*0ed0*/  BAR.SYNC.DEFER_BLOCKING 0x0 ;  /* 0x0000000000007b1d */ /* 0x000fe20000010000 */
[----:B0-----:R-:W-:Y:S02]  /*0ee0*/  SHF.L.U32 R16, R3, 0x4, RZ ;  /* 0x0000000403107819 */ /* 0x001fe400000006ff */
[----:B------:R-:W-:Y:S02]  /*0ef0*/  SHF.R.S32.HI R11, RZ, 0x1b, R3 ;  /* 0x0000001bff0b7819 */ /* 0x000fe40000011403 */
[----:B------:R-:W-:Y:S02]  /*0f00*/  LOP3.LUT R3, R16, 0xc, R9, 0xf8, !PT ;  /* 0x0000000c10037812 */ /* 0x000fe400078ef809 */
[----:B-1----:R-:W-:Y:S01]  /*0f10*/  SGXT R12, R11, 0x1 ;  /* 0x000000010b0c781a */ /* 0x002fe20000000200 */
[----:B--2---:R-:W0:Y:S01]  /*0f20*/  LDC.64 R8, c[0x0][0x238] ;  /* 0x00008e00ff087b82 */ /* 0x004e220000000a00 */
[----:B------:R-:W-:Y:S01]  /*0f30*/  SHF.R.U32.HI R11, RZ, 0x2, R2 ;  /* 0x00000002ff0b7819 */ /* 0x000fe20000011602 */
[----:B------:R-:W1:Y:S01]  /*0f40*/  LDS.128 R4, [R5] ;  /* 0x0000000005047984 */ /* 0x000e620000000c00 */
[----:B------:R-:W-:-:S02]  /*0f50*/  LEA.HI R12, R12, R3, RZ, 0xa ;  /* 0x000000030c0c7211 */ /* 0x000fc400078f50ff */
[----:B------:R-:W-:Y:S02]  /*0f60*/  SGXT.U32 R11, R11, 0x5 ;  /* 0x000000050b0b781a */ /* 0x000fe40000000000 */
[C---:B------:R-:W-:Y:S02]  /*0f70*/  SHF.L.U32 R2, R12.reuse, 0x6, RZ ;  /* 0x000000060c027819 */ /* 0x040fe400000006ff */
[----:B------:R-:W-:Y:S02]  /*0f80*/  LOP3.LUT R11, R11, R0, RZ, 0xfc, !PT ;  /* 0x000000000b0b7212 */ /* 0x000fe400078efcff */
[----:B------:R-:W-:Y:S02]  /*0f90*/  LOP3.LUT R12, R12, 0xfffffc00, RZ, 0xc0, !PT ;  /* 0xfffffc000c0c7812 */ /* 0x000fe400078ec0ff */
[----:B------:R-:W-:Y:S02]  /*0fa0*/  LOP3.LUT R2, R2, 0xffff0000, RZ, 0xc0, !PT ;  /* 0xffff000002027812 */ /* 0x000fe400078ec0ff */
[----:B------:R-:W-:-:S02]  /*0fb0*/  LOP3.LUT R0, R11, 0x20, RZ, 0xfc, !PT ;  /* 0x000000200b007812 */ /* 0x000fc400078efcff */
[----:B------:R-:W-:Y:S02]  /*0fc0*/  IADD3 R12, R2, R3, -R12 ;  /* 0x00000003020c7210 */ /* 0x000fe40007ffe80c */
[C---:B------:R-:W-:Y:S02]  /*0fd0*/  ISETP.GE.AND P0, PT, R11.reuse, 0x40, PT ;  /* 0x000000400b00780c */ /* 0x040fe40003f06270 */
[----:B------:R-:W-:Y:S02]  /*0fe0*/  ISETP.GE.AND P1, PT, R0, 0x40, PT ;  /* 0x000000400000780c */ /* 0x000fe40003f26270 */
[----:B------:R-:W-:Y:S02]  /*0ff0*/  LEA R3, R11, R12, 0xa ;  /* 0x0000000c0b037211 */ /* 0x000fe400078e50ff */
[----:B------:R-:W-:-:S03]  /*1000*/  LOP3.LUT R13, R10, 0x200, RZ, 0xfc, !PT ;  /* 0x000002000a0d7812 */ /* 0x000fc600078efcff */
[----:B0-----:R-:W-:Y:S01]  /*1010*/  IMAD.WIDE R2, R3, 0x4, R8 ;  /* 0x0000000403027825 */ /* 0x001fe200078e0208 */
[----:B------:R-:W-:-:S04]  /*1020*/  LOP3.LUT R13, R13, 0x3f0, RZ, 0xc0, !PT ;  /* 0x000003f00d0d7812 */ /* 0x000fc800078ec0ff */
[----:B------:R-:W-:-:S04]  /*1030*/  IADD3 R13, R13, UR4, RZ ;  /* 0x000000040d0d7c10 */ /* 0x000fc8000fffe0ff */
[----:B------:R-:W-:Y:S01]  /*1040*/  LEA R13, R10, R13, 0x2 ;  /* 0x0000000d0a0d7211 */ /* 0x000fe200078e10ff */
[----:B-1----:R0:W-:Y:S02]  /*1050*/  @!P0 STG.E.128 desc[UR6][R2.64], R4 ;  /* 0x0000000402008986 */ /* 0x0021e4000c101d06 */
[----:B0-----:R-:W-:Y:S05]  /*1060*/  @P1 EXIT ;  /* 0x000000000000194d */ /* 0x001fea0003800000 */
[----:B0-----:R-:W0:Y:S01]  /*1070*/  LDS.128 R4, [R13+0x800] ;  /* 0x000800000d047984 */ /* 0x001e220000000c00 */
[----:B------:R-:W-:-:S05]  /*1080*/  LEA R3, R0, R12, 0xa ;  /* 0x0000000c00037211 */ /* 0x000fca00078e50ff */
[----:B------:R-:W-:-:S05]  /*1090*/  IMAD.WIDE R8, R3, 0x4, R8 ;  /* 0x0000000403087825 */ /* 0x000fca00078e0208 */
[----:B0-----:R-:W-:Y:S01]  /*10a0*/  STG.E.128 desc[UR6][R8.64], R4 ;  /* 0x0000000408007986 */ /* 0x001fe2000c101d06 */
[----:B------:R-:W-:Y:S05]  /*10b0*/  EXIT ;  /* 0x000000000000794d */ /* 0x000fea0003800000 */
.L_x_0:
[----:B------:R-:W-:-:S00]  /*10c0*/  BRA `(.L_x_0) ;  /* 0xfffffffc00fc7947 */ /* 0x000fc0000383ffff */
[----:B------:R-:W-:-:S00]  /*10d0*/  NOP ;  /* 0x0000000000007918 */ /* 0x000fc00000000000 */
        /* <DEDUP_REMOVED lines=10> */
.L_x_1:


//--------------------- .nv.global.init           --------------------------
	.section	.nv.global.init,"aw",@progbits
.nv.global.init:
	.type		_$_str,@object
	.size		_$_str,(_$_str_$_2 - _$_str)
_$_str:
        /*0000*/ 	.byte	0x5f, 0x5f, 0x43, 0x55, 0x44, 0x41, 0x5f, 0x46, 0x54, 0x5a, 0x00
	.type		_$_str_$_2,@object
	.size		_$_str_$_2,(.L_1 - _$_str_$_2)
_$_str_$_2:
        /*000b*/ 	.byte	0x5f, 0x5f, 0x43, 0x55, 0x44, 0x41, 0x5f, 0x50, 0x52, 0x45, 0x43, 0x5f, 0x53, 0x51, 0x52, 0x54
        /*001b*/ 	.byte	0x00
.L_1:


//--------------------- .nv.shared.triton_poi_fused__native_batch_norm_legit_no_training_silu_18 --------------------------
	.section	.nv.shared.triton_poi_fused__native_batch_norm_legit_no_training_silu_18,"aw",@nobits
	.sectionflags	@""
	.align	16
	.zero		1024


//--------------------- .nv.constant0.triton_poi_fused__native_batch_norm_legit_no_training_silu_18 --------------------------
	.section	.nv.constant0.triton_poi_fused__native_batch_norm_legit_no_training_silu_18,"a",@progbits
	.sectionflags	@""
	.align	4
.nv.constant0.triton_poi_fused__native_batch_norm_legit_no_training_silu_18:
	.zero		584
